	.headerflags	@"EF_CUDA_TEXMODE_UNIFIED EF_CUDA_64BIT_ADDRESS EF_CUDA_ACCELERATORS EF_CUDA_SM90 EF_CUDA_VIRTUAL_SM(EF_CUDA_SM90)"
	.elftype	@"ET_EXEC"


//--------------------- .nv.info                  --------------------------
	.section	.nv.info,"",@"SHT_CUDA_INFO"
	.align	4


	//----- nvinfo : EIATTR_REGCOUNT
	.align		4
        /*0000*/ 	.byte	0x04, 0x2f
        /*0002*/ 	.short	(.L_3 - .L_2)
	.align		4
.L_2:
        /*0004*/ 	.word	index@(triton_poi_fused__native_batch_norm_legit_no_training_mul_softplus_tanh_12)
        /*0008*/ 	.word	0x00000013


	//----- nvinfo : EIATTR_MIN_STACK_SIZE
	.align		4
.L_3:
        /*000c*/ 	.byte	0x04, 0x12
        /*000e*/ 	.short	(.L_5 - .L_4)
	.align		4
.L_4:
        /*0010*/ 	.word	index@(triton_poi_fused__native_batch_norm_legit_no_training_mul_softplus_tanh_12)
        /*0014*/ 	.word	0x00000000


	//----- nvinfo : EIATTR_FRAME_SIZE
	.align		4
.L_5:
        /*0018*/ 	.byte	0x04, 0x11
        /*001a*/ 	.short	(.L_7 - .L_6)
	.align		4
.L_6:
        /*001c*/ 	.word	index@(triton_poi_fused__native_batch_norm_legit_no_training_mul_softplus_tanh_12)
        /*0020*/ 	.word	0x00000000


	//----- nvinfo : EIATTR_MIN_STACK_SIZE
	.align		4
.L_7:
        /*0024*/ 	.byte	0x04, 0x12
        /*0026*/ 	.short	(.L_9 - .L_8)
	.align		4
.L_8:
        /*0028*/ 	.word	index@(triton_poi_fused__native_batch_norm_legit_no_training_mul_softplus_tanh_12)
        /*002c*/ 	.word	0x00000000
.L_9:


//--------------------- .nv.info.triton_poi_fused__native_batch_norm_legit_no_training_mul_softplus_tanh_12 --------------------------
	.section	.nv.info.triton_poi_fused__native_batch_norm_legit_no_training_mul_softplus_tanh_12,"",@"SHT_CUDA_INFO"
	.sectionflags	@""
	.align	4


	//----- nvinfo : EIATTR_CUDA_API_VERSION
	.align		4
        /*0000*/ 	.byte	0x04, 0x37
        /*0002*/ 	.short	(.L_11 - .L_10)
.L_10:
        /*0004*/ 	.word	0x0000007c


	//----- nvinfo : EIATTR_KPARAM_INFO
	.align		4
.L_11:
        /*0008*/ 	.byte	0x04, 0x17
        /*000a*/ 	.short	(.L_13 - .L_12)
.L_12:
        /*000c*/ 	.word	0x00000000
        /*0010*/ 	.short	0x0006
        /*0012*/ 	.short	0x0030
        /*0014*/ 	.byte	0x00, 0xf0, 0x11, 0x00


	//----- nvinfo : EIATTR_KPARAM_INFO
	.align		4
.L_13:
        /*0018*/ 	.byte	0x04, 0x17
        /*001a*/ 	.short	(.L_15 - .L_14)
.L_14:
        /*001c*/ 	.word	0x00000000
        /*0020*/ 	.short	0x0005
        /*0022*/ 	.short	0x0028
        /*0024*/ 	.byte	0x00, 0xf4, 0x21, 0x00


	//----- nvinfo : EIATTR_KPARAM_INFO
	.align		4
.L_15:
        /*0028*/ 	.byte	0x04, 0x17
        /*002a*/ 	.short	(.L_17 - .L_16)
.L_16:
        /*002c*/ 	.word	0x00000000
        /*0030*/ 	.short	0x0004
        /*0032*/ 	.short	0x0020
        /*0034*/ 	.byte	0x00, 0xf4, 0x21, 0x00


	//----- nvinfo : EIATTR_KPARAM_INFO
	.align		4
.L_17:
        /*0038*/ 	.byte	0x04, 0x17
        /*003a*/ 	.short	(.L_19 - .L_18)
.L_18:
        /*003c*/ 	.word	0x00000000
        /*0040*/ 	.short	0x0003
        /*0042*/ 	.short	0x0018
        /*0044*/ 	.byte	0x00, 0xf4, 0x21, 0x00


	//----- nvinfo : EIATTR_KPARAM_INFO
	.align		4
.L_19:
        /*0048*/ 	.byte	0x04, 0x17
        /*004a*/ 	.short	(.L_21 - .L_20)
.L_20:
        /*004c*/ 	.word	0x00000000
        /*0050*/ 	.short	0x0002
        /*0052*/ 	.short	0x0010
        /*0054*/ 	.byte	0x00, 0xf4, 0x21, 0x00


	//----- nvinfo : EIATTR_KPARAM_INFO
	.align		4
.L_21:
        /*0058*/ 	.byte	0x04, 0x17
        /*005a*/ 	.short	(.L_23 - .L_22)
.L_22:
        /*005c*/ 	.word	0x00000000
        /*0060*/ 	.short	0x0001
        /*0062*/ 	.short	0x0008
        /*0064*/ 	.byte	0x00, 0xf4, 0x21, 0x00


	//----- nvinfo : EIATTR_KPARAM_INFO
	.align		4
.L_23:
        /*0068*/ 	.byte	0x04, 0x17
        /*006a*/ 	.short	(.L_25 - .L_24)
.L_24:
        /*006c*/ 	.word	0x00000000
        /*0070*/ 	.short	0x0000
        /*0072*/ 	.short	0x0000
        /*0074*/ 	.byte	0x00, 0xf4, 0x21, 0x00


	//----- nvinfo : EIATTR_SPARSE_MMA_MASK
	.align		4
.L_25:
        /*0078*/ 	.byte	0x03, 0x50
        /*007a*/ 	.short	0x0000


	//----- nvinfo : EIATTR_MAXREG_COUNT
	.align		4
        /*007c*/ 	.byte	0x03, 0x1b
        /*007e*/ 	.short	0x00ff


	//----- nvinfo : EIATTR_EXIT_INSTR_OFFSETS
	.align		4
        /*0080*/ 	.byte	0x04, 0x1c
        /*0082*/ 	.short	(.L_27 - .L_26)


	//   ....[0]....
.L_26:
        /*0084*/ 	.word	0x000006d0


	//   ....[1]....
        /*0088*/ 	.word	0x000006f0


	//----- nvinfo : EIATTR_REQNTID
	.align		4
.L_27:
        /*008c*/ 	.byte	0x04, 0x10
        /*008e*/ 	.short	(.L_29 - .L_28)
.L_28:
        /*0090*/ 	.word	0x00000080
        /*0094*/ 	.word	0x00000001
        /*0098*/ 	.word	0x00000001


	//----- nvinfo : EIATTR_CRS_STACK_SIZE
	.align		4
.L_29:
        /*009c*/ 	.byte	0x04, 0x1e
        /*009e*/ 	.short	(.L_31 - .L_30)
.L_30:
        /*00a0*/ 	.word	0x00000000


	//----- nvinfo : EIATTR_CBANK_PARAM_SIZE
	.align		4
.L_31:
        /*00a4*/ 	.byte	0x03, 0x19
        /*00a6*/ 	.short	0x0034


	//----- nvinfo : EIATTR_PARAM_CBANK
	.align		4
        /*00a8*/ 	.byte	0x04, 0x0a
        /*00aa*/ 	.short	(.L_33 - .L_32)
	.align		4
.L_32:
        /*00ac*/ 	.word	index@(.nv.constant0.triton_poi_fused__native_batch_norm_legit_no_training_mul_softplus_tanh_12)
        /*00b0*/ 	.short	0x0210
        /*00b2*/ 	.short	0x0034


	//----- nvinfo : EIATTR_SW_WAR
	.align		4
.L_33:
        /*00b4*/ 	.byte	0x04, 0x36
        /*00b6*/ 	.short	(.L_35 - .L_34)
.L_34:
        /*00b8*/ 	.word	0x00000008
.L_35:


//--------------------- .nv.callgraph             --------------------------
	.section	.nv.callgraph,"",@"SHT_CUDA_CALLGRAPH"
	.align	4
	.sectionentsize	8
	.align		4
        /*0000*/ 	.word	0x00000000
	.align		4
        /*0004*/ 	.word	0xffffffff
	.align		4
        /*0008*/ 	.word	0x00000000
	.align		4
        /*000c*/ 	.word	0xfffffffe
	.align		4
        /*0010*/ 	.word	0x00000000
	.align		4
        /*0014*/ 	.word	0xfffffffd
	.align		4
        /*0018*/ 	.word	0x00000000
	.align		4
        /*001c*/ 	.word	0xfffffffc


//--------------------- .nv.constant4             --------------------------
	.section	.nv.constant4,"a",@progbits
	.align	8
	.align		8
.nv.constant4:
        /*0000*/ 	.dword	_$_str
	.align		8
        /*0008*/ 	.dword	_$_str_$_2


//--------------------- .text.triton_poi_fused__native_batch_norm_legit_no_training_mul_softplus_tanh_12 --------------------------
	.section	.text.triton_poi_fused__native_batch_norm_legit_no_training_mul_softplus_tanh_12,"ax",@progbits
	.align	128
        .global         triton_poi_fused__native_batch_norm_legit_no_training_mul_softplus_tanh_12
        .type           triton_poi_fused__native_batch_norm_legit_no_training_mul_softplus_tanh_12,@function
        .size           triton_poi_fused__native_batch_norm_legit_no_training_mul_softplus_tanh_12,(.L_x_6 - triton_poi_fused__native_batch_norm_legit_no_training_mul_softplus_tanh_12)
        .other          triton_poi_fused__native_batch_norm_legit_no_training_mul_softplus_tanh_12,@"STO_CUDA_ENTRY STV_DEFAULT"
triton_poi_fused__native_batch_norm_legit_no_training_mul_softplus_tanh_12:
.text.triton_poi_fused__native_batch_norm_legit_no_training_mul_softplus_tanh_12:
[----:B------:R-:W0:Y:S01]  /*0000*/  LDC R1, c[0x0][0x28] ;  /* 0x00000a00ff017b82 */ /* 0x000e220000000800 */
[----:B------:R-:W1:Y:S07]  /*0010*/  S2R R2, SR_TID.X ;  /* 0x0000000000027919 */ /* 0x000e6e0000002100 */
[----:B------:R-:W2:Y:S01]  /*0020*/  LDC.64 R8, c[0x0][0x228] ;  /* 0x00008a00ff087b82 */ /* 0x000ea20000000a00 */
[----:B------:R-:W-:Y:S01]  /*0030*/  CS2R R14, SRZ ;  /* 0x00000000000e7805 */ /* 0x000fe2000001ff00 */
[----:B------:R-:W-:Y:S01]  /*0040*/  ULDC.64 UR4, c[0x0][0x208] ;  /* 0x0000820000047ab9 */ /* 0x000fe20000000a00 */
[----:B------:R-:W3:Y:S05]  /*0050*/  S2R R3, SR_CTAID.X ;  /* 0x0000000000037919 */ /* 0x000eea0000002500 */
[----:B------:R-:W4:Y:S08]  /*0060*/  LDC.64 R4, c[0x0][0x218] ;  /* 0x00008600ff047b82 */ /* 0x000f300000000a00 */
[----:B------:R-:W5:Y:S08]  /*0070*/  LDC.64 R6, c[0x0][0x220] ;  /* 0x00008800ff067b82 */ /* 0x000f700000000a00 */
[----:B------:R-:W5:Y:S01]  /*0080*/  LDC.64 R10, c[0x0][0x230] ;  /* 0x00008c00ff0a7b82 */ /* 0x000f620000000a00 */
[----:B-1----:R-:W-:-:S07]  /*0090*/  LOP3.LUT R2, R2, 0x7f, RZ, 0xc0, !PT ;  /* 0x0000007f02027812 */ /* 0x002fce00078ec0ff */
[----:B------:R-:W1:Y:S01]  /*00a0*/  LDC.64 R12, c[0x0][0x238] ;  /* 0x00008e00ff0c7b82 */ /* 0x000e620000000a00 */
[----:B---3--:R-:W-:Y:S02]  /*00b0*/  SHF.R.S32.HI R0, RZ, 0x18, R3 ;  /* 0x00000018ff007819 */ /* 0x008fe40000011403 */
[----:B------:R-:W-:Y:S02]  /*00c0*/  LEA R2, R3, R2, 0x7 ;  /* 0x0000000203027211 */ /* 0x000fe400078e38ff */
[----:B------:R-:W-:Y:S02]  /*00d0*/  SGXT R3, R0, 0x1 ;  /* 0x000000010003781a */ /* 0x000fe40000000200 */
[----:B------:R-:W-:Y:S02]  /*00e0*/  ISETP.GE.AND P0, PT, R2, 0x400, PT ;  /* 0x000004000200780c */ /* 0x000fe40003f06270 */
[----:B------:R-:W-:-:S04]  /*00f0*/  LEA.HI R3, R3, R2, RZ, 0x6 ;  /* 0x0000000203037211 */ /* 0x000fc800078f30ff */
[----:B------:R-:W-:-:S04]  /*0100*/  LOP3.LUT R3, R3, 0xffffffc0, RZ, 0xc0, !PT ;  /* 0xffffffc003037812 */ /* 0x000fc800078ec0ff */
[----:B------:R-:W-:-:S05]  /*0110*/  IADD3 R3, R2, -R3, RZ ;  /* 0x8000000302037210 */ /* 0x000fca0007ffe0ff */
[----:B--2---:R-:W-:-:S05]  /*0120*/  IMAD.WIDE R8, R3, 0x4, R8 ;  /* 0x0000000403087825 */ /* 0x004fca00078e0208 */
[----:B------:R2:W3:Y:S01]  /*0130*/  @!P0 LDG.E.EL R14, desc[UR4][R8.64] ;  /* 0x00000004080e8981 */ /* 0x0004e2000c2e1900 */
[----:B------:R-:W-:Y:S01]  /*0140*/  HFMA2.MMA R0, -RZ, RZ, 0, 0 ;  /* 0x00000000ff007435 */ /* 0x000fe200000001ff */
[----:B----4-:R-:W-:-:S04]  /*0150*/  IMAD.WIDE R4, R2, 0x4, R4 ;  /* 0x0000000402047825 */ /* 0x010fc800078e0204 */
[----:B-----5:R-:W-:-:S04]  /*0160*/  IMAD.WIDE R6, R3, 0x4, R6 ;  /* 0x0000000403067825 */ /* 0x020fc800078e0206 */
[C---:B0-2---:R-:W-:Y:S01]  /*0170*/  IMAD.WIDE R8, R3.reuse, 0x4, R10 ;  /* 0x0000000403087825 */ /* 0x045fe200078e020a */
[----:B------:R-:W2:Y:S03]  /*0180*/  @!P0 LDG.E R0, desc[UR4][R4.64] ;  /* 0x0000000404008981 */ /* 0x000ea6000c1e1900 */
[----:B-1----:R-:W-:Y:S01]  /*0190*/  IMAD.WIDE R10, R3, 0x4, R12 ;  /* 0x00000004030a7825 */ /* 0x002fe200078e020c */
[----:B------:R-:W-:Y:S01]  /*01a0*/  HFMA2.MMA R12, -RZ, RZ, 0, 0 ;  /* 0x00000000ff0c7435 */ /* 0x000fe200000001ff */
[----:B------:R-:W2:Y:S01]  /*01b0*/  @!P0 LDG.E.EL R15, desc[UR4][R6.64] ;  /* 0x00000004060f8981 */ /* 0x000ea2000c2e1900 */
[----:B------:R-:W-:-:S06]  /*01c0*/  MOV R3, RZ ;  /* 0x000000ff00037202 */ /* 0x000fcc0000000f00 */
[----:B------:R0:W4:Y:S04]  /*01d0*/  @!P0 LDG.E.EL R3, desc[UR4][R8.64] ;  /* 0x0000000408038981 */ /* 0x000128000c2e1900 */
[----:B------:R-:W4:Y:S01]  /*01e0*/  @!P0 LDG.E.EL R12, desc[UR4][R10.64] ;  /* 0x000000040a0c8981 */ /* 0x000f22000c2e1900 */
[----:B------:R-:W-:Y:S01]  /*01f0*/  MOV R16, 0x3e800000 ;  /* 0x3e80000000107802 */ /* 0x000fe20000000f00 */
[----:B------:R-:W-:Y:S01]  /*0200*/  BSSY B0, `(.L_x_0) ;  /* 0x0000030000007945 */ /* 0x000fe20003800000 */
[----:B0-----:R-:W-:Y:S01]  /*0210*/  HFMA2.MMA R9, -RZ, RZ, 1.3056640625, -1.8671875 ;  /* 0x3d39bf78ff097435 */ /* 0x001fe200000001ff */
[----:B---3--:R-:W-:-:S04]  /*0220*/  FADD R14, R14, 9.9999997473787516356e-06 ;  /* 0x3727c5ac0e0e7421 */ /* 0x008fc80000000000 */
[----:B------:R-:W0:Y:S01]  /*0230*/  MUFU.SQRT R13, R14 ;  /* 0x0000000e000d7308 */ /* 0x000e220000002000 */
[----:B--2---:R-:W-:Y:S01]  /*0240*/  FADD R0, -R15, R0 ;  /* 0x000000000f007221 */ /* 0x004fe20000000100 */
[C---:B0-----:R-:W-:Y:S02]  /*0250*/  FSETP.GT.AND P1, PT, R13.reuse, 8.50705917302346158658e+37, PT ;  /* 0x7e8000000d00780b */ /* 0x041fe40003f24000 */
[----:B------:R-:W-:Y:S02]  /*0260*/  FSETP.GEU.AND P2, PT, R13, 1.175494350822287508e-38, PT ;  /* 0x008000000d00780b */ /* 0x000fe40003f4e000 */
[----:B------:R-:W-:-:S09]  /*0270*/  FSEL R4, R16, 1, P1 ;  /* 0x3f80000010047808 */ /* 0x000fd20000800000 */
[----:B------:R-:W-:Y:S02]  /*0280*/  @P1 FMUL R13, R13, 0.25 ;  /* 0x3e8000000d0d1820 */ /* 0x000fe40000400000 */
[----:B------:R-:W-:Y:S02]  /*0290*/  @!P2 FMUL R4, R4, 16777216 ;  /* 0x4b8000000404a820 */ /* 0x000fe40000400000 */
[----:B------:R-:W-:-:S06]  /*02a0*/  @!P2 FMUL R13, R13, 16777216 ;  /* 0x4b8000000d0da820 */ /* 0x000fcc0000400000 */
[----:B------:R-:W0:Y:S02]  /*02b0*/  MUFU.RCP R13, R13 ;  /* 0x0000000d000d7308 */ /* 0x000e240000001000 */
[----:B0-----:R-:W-:-:S04]  /*02c0*/  FMUL R5, R13, R4 ;  /* 0x000000040d057220 */ /* 0x001fc80000400000 */
[----:B------:R-:W-:-:S04]  /*02d0*/  FMUL R5, R0, R5 ;  /* 0x0000000500057220 */ /* 0x000fc80000400000 */
[----:B----4-:R-:W-:-:S04]  /*02e0*/  FFMA R3, R5, R3, R12 ;  /* 0x0000000305037223 */ /* 0x010fc8000000000c */
[----:B------:R-:W-:-:S05]  /*02f0*/  FMUL R0, R3, 1.4426950216293334961 ;  /* 0x3fb8aa3b03007820 */ /* 0x000fca0000400000 */
[----:B------:R-:W-:-:S13]  /*0300*/  FSETP.GEU.AND P1, PT, R0, -126, PT ;  /* 0xc2fc00000000780b */ /* 0x000fda0003f2e000 */
[----:B------:R-:W-:-:S04]  /*0310*/  @!P1 FMUL R0, R0, 0.5 ;  /* 0x3f00000000009820 */ /* 0x000fc80000400000 */
[----:B------:R-:W0:Y:S02]  /*0320*/  MUFU.EX2 R4, R0 ;  /* 0x0000000000047308 */ /* 0x000e240000000800 */
[----:B0-----:R-:W-:Y:S01]  /*0330*/  @!P1 FMUL R4, R4, R4 ;  /* 0x0000000404049220 */ /* 0x001fe20000400000 */
[----:B------:R-:W-:-:S03]  /*0340*/  FSETP.GT.AND P1, PT, R3, 20, PT ;  /* 0x41a000000300780b */ /* 0x000fc60003f24000 */
[C---:B------:R-:W-:Y:S01]  /*0350*/  FADD.FTZ.RZ R5, R4.reuse, 1 ;  /* 0x3f80000004057421 */ /* 0x040fe2000001c000 */
[----:B------:R-:W-:-:S04]  /*0360*/  ISETP.GE.U32.AND P2, PT, R4, 0x7f800000, PT ;  /* 0x7f8000000400780c */ /* 0x000fc80003f46070 */
[----:B------:R-:W-:-:S04]  /*0370*/  IADD3 R5, R5, -0x3f400000, RZ ;  /* 0xc0c0000005057810 */ /* 0x000fc80007ffe0ff */
[----:B------:R-:W-:-:S04]  /*0380*/  LOP3.LUT R5, R5, 0xff800000, RZ, 0xc0, !PT ;  /* 0xff80000005057812 */ /* 0x000fc800078ec0ff */
[----:B------:R-:W-:Y:S02]  /*0390*/  IADD3 R7, -R5, 0x40800000, RZ ;  /* 0x4080000005077810 */ /* 0x000fe40007ffe1ff */
[----:B------:R-:W-:Y:S02]  /*03a0*/  IADD3 R6, R4, -R5, RZ ;  /* 0x8000000504067210 */ /* 0x000fe40007ffe0ff */
[----:B------:R-:W-:Y:S01]  /*03b0*/  I2FP.F32.S32 R5, R5 ;  /* 0x0000000500057245 */ /* 0x000fe20000201400 */
[----:B------:R-:W-:-:S04]  /*03c0*/  FFMA.FTZ R7, R7, R16, -1 ;  /* 0xbf80000007077423 */ /* 0x000fc80000010010 */
[----:B------:R-:W-:Y:S01]  /*03d0*/  FADD R6, R6, R7 ;  /* 0x0000000706067221 */ /* 0x000fe20000000000 */
[----:B------:R-:W-:-:S03]  /*03e0*/  FMUL R5, R5, 1.1920928955078125e-07 ;  /* 0x3400000005057820 */ /* 0x000fc60000400000 */
[----:B------:R-:W-:-:S04]  /*03f0*/  FFMA.FTZ R7, R6, -R9, 0.10546888411045074463 ;  /* 0x3dd8001206077423 */ /* 0x000fc80000010809 */
[----:B------:R-:W-:-:S04]  /*0400*/  FFMA.FTZ R7, R6, R7, -0.13229703903198242188 ;  /* 0xbe0778e006077423 */ /* 0x000fc80000010007 */
[----:B------:R-:W-:-:S04]  /*0410*/  FFMA.FTZ R7, R6, R7, 0.14491446316242218018 ;  /* 0x3e14647506077423 */ /* 0x000fc80000010007 */
[----:B------:R-:W-:-:S04]  /*0420*/  FFMA.FTZ R7, R6, R7, -0.16641564667224884033 ;  /* 0xbe2a68dd06077423 */ /* 0x000fc80000010007 */
[----:B------:R-:W-:-:S04]  /*0430*/  FFMA.FTZ R7, R6, R7, 0.19988867640495300293 ;  /* 0x3e4caf9e06077423 */ /* 0x000fc80000010007 */
[----:B------:R-:W-:-:S04]  /*0440*/  FFMA.FTZ R7, R6, R7, -0.25000196695327758789 ;  /* 0xbe80004206077423 */ /* 0x000fc80000010007 */
[----:B------:R-:W-:-:S04]  /*0450*/  FFMA.FTZ R7, R6, R7, 0.33333510160446166992 ;  /* 0x3eaaaae606077423 */ /* 0x000fc80000010007 */
[----:B------:R-:W-:-:S04]  /*0460*/  FFMA.FTZ R7, R6, R7, -0.5 ;  /* 0xbf00000006077423 */ /* 0x000fc80000010007 */
[----:B------:R-:W-:-:S04]  /*0470*/  FMUL R7, R6, R7 ;  /* 0x0000000706077220 */ /* 0x000fc80000400000 */
[----:B------:R-:W-:-:S04]  /*0480*/  FFMA.FTZ R6, R6, R7, R6 ;  /* 0x0000000706067223 */ /* 0x000fc80000010006 */
[----:B------:R-:W-:Y:S01]  /*0490*/  FFMA.FTZ R6, R5, 0.69314718246459960938, R6 ;  /* 0x3f31721805067823 */ /* 0x000fe20000010006 */
[----:B------:R-:W-:Y:S06]  /*04a0*/  @!P2 BRA `(.L_x_1) ;  /* 0x000000000014a947 */ /* 0x000fec0003800000 */
[C---:B------:R-:W-:Y:S02]  /*04b0*/  ISETP.GE.AND P2, PT, R4.reuse, -0x407fffff, PT ;  /* 0xbf8000010400780c */ /* 0x040fe40003f46270 */
[----:B------:R-:W-:-:S11]  /*04c0*/  FSETP.NEU.AND P3, PT, R4, RZ, PT ;  /* 0x000000ff0400720b */ /* 0x000fd60003f6d000 */
[----:B------:R-:W-:-:S05]  /*04d0*/  @P2 MOV R5, 0x7f800000 ;  /* 0x7f80000000052802 */ /* 0x000fca0000000f00 */
[----:B------:R-:W-:-:S05]  /*04e0*/  @P2 FFMA.FTZ R6, R4, R5, +INF ;  /* 0x7f80000004062423 */ /* 0x000fca0000010005 */
[----:B------:R-:W-:-:S07]  /*04f0*/  FSEL R6, R6, -RZ, P3 ;  /* 0x800000ff06067208 */ /* 0x000fce0001800000 */
.L_x_1:
[----:B------:R-:W-:Y:S05]  /*0500*/  BSYNC B0 ;  /* 0x0000000000007941 */ /* 0x000fea0003800000 */
.L_x_0:
[----:B------:R-:W-:Y:S01]  /*0510*/  FSEL R9, R3, R6, P1 ;  /* 0x0000000603097208 */ /* 0x000fe20000800000 */
[----:B------:R-:W-:Y:S01]  /*0520*/  BSSY B0, `(.L_x_2) ;  /* 0x0000016000007945 */ /* 0x000fe20003800000 */
[----:B------:R-:W-:-:S03]  /*0530*/  SHF.R.S32.HI R7, RZ, 0x1f, R2 ;  /* 0x0000001fff077819 */ /* 0x000fc60000011402 */
[----:B------:R-:W-:-:S05]  /*0540*/  FADD.FTZ R6, |R9|, -RZ ;  /* 0x800000ff09067221 */ /* 0x000fca0000010200 */
[----:B------:R-:W-:-:S13]  /*0550*/  FSETP.GE.AND P1, PT, R6, 0.60000002384185791016, PT ;  /* 0x3f19999a0600780b */ /* 0x000fda0003f26000 */
[----:B------:R-:W-:Y:S05]  /*0560*/  @!P1 BRA `(.L_x_3) ;  /* 0x0000000000289947 */ /* 0x000fea0003800000 */
[C---:B------:R-:W-:Y:S01]  /*0570*/  FMUL R4, R6.reuse, 2.8853900432586669922 ;  /* 0x4038aa3b06047820 */ /* 0x040fe20000400000 */
[----:B------:R-:W-:Y:S02]  /*0580*/  MOV R0, 0x3f800000 ;  /* 0x3f80000000007802 */ /* 0x000fe40000000f00 */
[----:B------:R-:W-:-:S03]  /*0590*/  FSETP.GE.AND P1, PT, R6, 9.010913848876953125, PT ;  /* 0x41102cb40600780b */ /* 0x000fc60003f26000 */
[----:B------:R-:W0:Y:S02]  /*05a0*/  MUFU.EX2 R4, R4 ;  /* 0x0000000400047308 */ /* 0x000e240000000800 */
[----:B0-----:R-:W-:-:S06]  /*05b0*/  FADD R5, R4, 1 ;  /* 0x3f80000004057421 */ /* 0x001fcc0000000000 */
[----:B------:R-:W0:Y:S02]  /*05c0*/  MUFU.RCP R5, R5 ;  /* 0x0000000500057308 */ /* 0x000e240000001000 */
[----:B0-----:R-:W-:-:S05]  /*05d0*/  FFMA.FTZ R0, R5, -2, R0 ;  /* 0xc000000005007823 */ /* 0x001fca0000010000 */
[----:B------:R-:W-:-:S04]  /*05e0*/  FSEL R0, R0, 1, !P1 ;  /* 0x3f80000000007808 */ /* 0x000fc80004800000 */
[----:B------:R-:W-:Y:S01]  /*05f0*/  LOP3.LUT R0, R0, 0x80000000, R9, 0xf8, !PT ;  /* 0x8000000000007812 */ /* 0x000fe200078ef809 */
[----:B------:R-:W-:Y:S06]  /*0600*/  BRA `(.L_x_4) ;  /* 0x00000000001c7947 */ /* 0x000fec0003800000 */
.L_x_3:
[----:B------:R-:W-:Y:S01]  /*0610*/  HFMA2.MMA R0, -RZ, RZ, 1.125, -9232 ;  /* 0x3c80f082ff007435 */ /* 0x000fe200000001ff */
[----:B------:R-:W-:-:S09]  /*0620*/  FMUL R5, R9, R9 ;  /* 0x0000000909057220 */ /* 0x000fd20000400000 */
[----:B------:R-:W-:-:S04]  /*0630*/  FFMA.FTZ R0, R5, R0, -0.052303962409496307373 ;  /* 0xbd563cae05007423 */ /* 0x000fc80000010000 */
[----:B------:R-:W-:-:S04]  /*0640*/  FFMA.FTZ R0, R5, R0, 0.1331529766321182251 ;  /* 0x3e08594105007423 */ /* 0x000fc80000010000 */
[----:B------:R-:W-:-:S04]  /*0650*/  FFMA.FTZ R0, R5, R0, -0.33332768082618713379 ;  /* 0xbeaaa9ed05007423 */ /* 0x000fc80000010000 */
[----:B------:R-:W-:-:S04]  /*0660*/  FFMA.FTZ R0, R5, R0, RZ ;  /* 0x0000000005007223 */ /* 0x000fc800000100ff */
[----:B------:R-:W-:-:S07]  /*0670*/  FFMA.FTZ R0, R9, R0, R9 ;  /* 0x0000000009007223 */ /* 0x000fce0000010009 */
.L_x_4:
[----:B------:R-:W-:Y:S05]  /*0680*/  BSYNC B0 ;  /* 0x0000000000007941 */ /* 0x000fea0003800000 */
.L_x_2:
[----:B------:R-:W-:Y:S01]  /*0690*/  ULDC.64 UR6, c[0x0][0x210] ;  /* 0x0000840000067ab9 */ /* 0x000fe20000000a00 */
[----:B------:R-:W-:Y:S01]  /*06a0*/  FMUL R3, R3, R0 ;  /* 0x0000000003037220 */ /* 0x000fe20000400000 */
[----:B------:R-:W-:-:S04]  /*06b0*/  LEA R4, P1, R2, UR6, 0x2 ;  /* 0x0000000602047c11 */ /* 0x000fc8000f8210ff */
[----:B------:R-:W-:Y:S01]  /*06c0*/  LEA.HI.X R5, R2, UR7, R7, 0x2, P1 ;  /* 0x0000000702057c11 */ /* 0x000fe200088f1407 */
[----:B------:R-:W-:Y:S08]  /*06d0*/  @P0 EXIT ;  /* 0x000000000000094d */ /* 0x000ff00003800000 */
[----:B------:R-:W-:Y:S01]  /*06e0*/  STG.E desc[UR4][R4.64], R3 ;  /* 0x0000000304007986 */ /* 0x000fe2000c101904 */
[----:B------:R-:W-:Y:S05]  /*06f0*/  EXIT ;  /* 0x000000000000794d */ /* 0x000fea0003800000 */
.L_x_5:
[----:B------:R-:W-:-:S00]  /*0700*/  BRA `(.L_x_5) ;  /* 0xfffffffc00fc7947 */ /* 0x000fc0000383ffff */
[----:B------:R-:W-:-:S00]  /*0710*/  NOP ;  /* 0x0000000000007918 */ /* 0x000fc00000000000 */
        /* <DEDUP_REMOVED lines=14> */
.L_x_6:


//--------------------- .nv.global.init           --------------------------
	.section	.nv.global.init,"aw",@progbits
.nv.global.init:
	.type		_$_str,@object
	.size		_$_str,(_$_str_$_2 - _$_str)
_$_str:
        /*0000*/ 	.byte	0x5f, 0x5f, 0x43, 0x55, 0x44, 0x41, 0x5f, 0x46, 0x54, 0x5a, 0x00
	.type		_$_str_$_2,@object
	.size		_$_str_$_2,(.L_1 - _$_str_$_2)
_$_str_$_2:
        /*000b*/ 	.byte	0x5f, 0x5f, 0x43, 0x55, 0x44, 0x41, 0x5f, 0x50, 0x52, 0x45, 0x43, 0x5f, 0x53, 0x51, 0x52, 0x54
        /*001b*/ 	.byte	0x00
.L_1:


//--------------------- .nv.constant0.triton_poi_fused__native_batch_norm_legit_no_training_mul_softplus_tanh_12 --------------------------
	.section	.nv.constant0.triton_poi_fused__native_batch_norm_legit_no_training_mul_softplus_tanh_12,"a",@progbits
	.sectionflags	@""
	.align	4
.nv.constant0.triton_poi_fused__native_batch_norm_legit_no_training_mul_softplus_tanh_12:
	.zero		580
